//
// Generated by NVIDIA NVVM Compiler
//
// Compiler Build ID: CL-36424714
// Cuda compilation tools, release 13.0, V13.0.88
// Based on NVVM 20.0.0
//

.version 9.0
.target sm_100
.address_size 64

	// .globl	_Z5dummyv

.visible .entry _Z5dummyv()
{
	.reg .pred 	%p<2>;
	.reg .b64 	%rd<5>;

	// begin inline asm
	mov.u64 	%rd2, %clock64;
	// end inline asm
$L__BB0_1:
	// begin inline asm
	mov.u64 	%rd3, %clock64;
	// end inline asm
	sub.s64 	%rd4, %rd3, %rd2;
	setp.lt.s64 	%p1, %rd4, 1000000;
	@%p1 bra 	$L__BB0_1;
	ret;

}
	// .globl	_Z6ballotiPj
.visible .entry _Z6ballotiPj(
	.param .u32 _Z6ballotiPj_param_0,
	.param .u64 .ptr .align 1 _Z6ballotiPj_param_1
)
{
	.reg .pred 	%p<4>;
	.reg .b32 	%r<5>;
	.reg .b64 	%rd<3>;

	ld.param.u32 	%r2, [_Z6ballotiPj_param_0];
	ld.param.u64 	%rd1, [_Z6ballotiPj_param_1];
	mov.u32 	%r3, %tid.x;
	setp.eq.s32 	%p1, %r3, %r2;
	mov.b32 	%r4, -1;
	vote.sync.ballot.b32 	%r1, %p1, %r4;
	setp.ne.s32 	%p3, %r3, 0;
	@%p3 bra 	$L__BB1_2;
	cvta.to.global.u64 	%rd2, %rd1;
	st.global.u32 	[%rd2], %r1;
$L__BB1_2:
	ret;

}


// ===== COMPILED SASS (sm_100) =====

	.target	sm_100

	.elftype	@"ET_EXEC"


//--------------------- .note.nv.tkinfo           --------------------------
	.section	.note.nv.tkinfo,"",@"SHT_NOTE"
	.sectionflags	@"SHF_NOTE_NV_TKINFO"
	.tkinfo
        /*0018*/ 	.word	0x00000002
        /*0030*/ 	.string	""
        /*0030*/ 	.string	"ptxas"
        /*0030*/ 	.string	"Cuda compilation tools, release 13.0, V13.0.88"
        /*0030*/ 	.string	"Build cuda_13.0.r13.0/compiler.36424714_0"
        /*0030*/ 	.string	"-arch sm_100 -m 64 "



//--------------------- .note.nv.cuinfo           --------------------------
	.section	.note.nv.cuinfo,"",@"SHT_NOTE"
	.sectionflags	@"SHF_NOTE_NV_CUINFO"
        /*0018*/ 	.short	0x0002
        /*001a*/ 	.short	0x0064
        /*001c*/ 	.short	0x0082
	.zero		2


//--------------------- .nv.info                  --------------------------
	.section	.nv.info,"",@"SHT_CUDA_INFO"
	.align	4


	//----- nvinfo : EIATTR_REGCOUNT
	.align		4
        /*0000*/ 	.byte	0x04, 0x2f
        /*0002*/ 	.short	(.L_1 - .L_0)
	.align		4
.L_0:
        /*0004*/ 	.word	index@(_Z5dummyv)
        /*0008*/ 	.word	0x00000008


	//----- nvinfo : EIATTR_FRAME_SIZE
	.align		4
.L_1:
        /*000c*/ 	.byte	0x04, 0x11
        /*000e*/ 	.short	(.L_3 - .L_2)
	.align		4
.L_2:
        /*0010*/ 	.word	index@(_Z5dummyv)
        /*0014*/ 	.word	0x00000000


	//----- nvinfo : EIATTR_REGCOUNT
	.align		4
.L_3:
        /*0018*/ 	.byte	0x04, 0x2f
        /*001a*/ 	.short	(.L_5 - .L_4)
	.align		4
.L_4:
        /*001c*/ 	.word	index@(_Z6ballotiPj)
        /*0020*/ 	.word	0x00000008


	//----- nvinfo : EIATTR_FRAME_SIZE
	.align		4
.L_5:
        /*0024*/ 	.byte	0x04, 0x11
        /*0026*/ 	.short	(.L_7 - .L_6)
	.align		4
.L_6:
        /*0028*/ 	.word	index@(_Z6ballotiPj)
        /*002c*/ 	.word	0x00000000


	//----- nvinfo : EIATTR_MIN_STACK_SIZE
	.align		4
.L_7:
        /*0030*/ 	.byte	0x04, 0x12
        /*0032*/ 	.short	(.L_9 - .L_8)
	.align		4
.L_8:
        /*0034*/ 	.word	index@(_Z6ballotiPj)
        /*0038*/ 	.word	0x00000000


	//----- nvinfo : EIATTR_MIN_STACK_SIZE
	.align		4
.L_9:
        /*003c*/ 	.byte	0x04, 0x12
        /*003e*/ 	.short	(.L_11 - .L_10)
	.align		4
.L_10:
        /*0040*/ 	.word	index@(_Z5dummyv)
        /*0044*/ 	.word	0x00000000
.L_11:


//--------------------- .nv.compat                --------------------------
	.section	.nv.compat,"",@"SHT_CUDA_COMPAT_INFO"
	.align	4
        /*0000*/ 	.byte	0x02, 0x09, 0x00, 0x00, 0x02, 0x02, 0x01, 0x00, 0x02, 0x05, 0x05, 0x00, 0x03, 0x07, 0x01, 0x01
        /*0010*/ 	.byte	0x02, 0x03, 0x00, 0x00, 0x02, 0x06, 0x01, 0x00, 0x04, 0x0b, 0x08, 0x00, 0x09, 0x00, 0x00, 0x00
        /*0020*/ 	.byte	0x00, 0x00, 0x00, 0x00


//--------------------- .nv.info._Z6ballotiPj     --------------------------
	.section	.nv.info._Z6ballotiPj,"",@"SHT_CUDA_INFO"
	.sectionflags	@""
	.align	4


	//----- nvinfo : EIATTR_CUDA_API_VERSION
	.align		4
        /*0000*/ 	.byte	0x04, 0x37
        /*0002*/ 	.short	(.L_13 - .L_12)
.L_12:
        /*0004*/ 	.word	0x00000082


	//----- nvinfo : EIATTR_KPARAM_INFO
	.align		4
.L_13:
        /*0008*/ 	.byte	0x04, 0x17
        /*000a*/ 	.short	(.L_15 - .L_14)
.L_14:
        /*000c*/ 	.word	0x00000000
        /*0010*/ 	.short	0x0001
        /*0012*/ 	.short	0x0008
        /*0014*/ 	.byte	0x00, 0xf5, 0x21, 0x00


	//----- nvinfo : EIATTR_KPARAM_INFO
	.align		4
.L_15:
        /*0018*/ 	.byte	0x04, 0x17
        /*001a*/ 	.short	(.L_17 - .L_16)
.L_16:
        /*001c*/ 	.word	0x00000000
        /*0020*/ 	.short	0x0000
        /*0022*/ 	.short	0x0000
        /*0024*/ 	.byte	0x00, 0xf0, 0x11, 0x00


	//----- nvinfo : EIATTR_SPARSE_MMA_MASK
	.align		4
.L_17:
        /*0028*/ 	.byte	0x03, 0x50
        /*002a*/ 	.short	0x0000


	//----- nvinfo : EIATTR_MAXREG_COUNT
	.align		4
        /*002c*/ 	.byte	0x03, 0x1b
        /*002e*/ 	.short	0x00ff


	//----- nvinfo : EIATTR_MERCURY_ISA_VERSION
	.align		4
        /*0030*/ 	.byte	0x03, 0x5f
        /*0032*/ 	.short	0x0101


	//----- nvinfo : EIATTR_COOP_GROUP_MASK_REGIDS
	.align		4
        /*0034*/ 	.byte	0x04, 0x29
        /*0036*/ 	.short	(.L_19 - .L_18)


	//   ....[0]....
.L_18:
        /*0038*/ 	.word	0xffffffff


	//----- nvinfo : EIATTR_COOP_GROUP_INSTR_OFFSETS
	.align		4
.L_19:
        /*003c*/ 	.byte	0x04, 0x28
        /*003e*/ 	.short	(.L_21 - .L_20)


	//   ....[0]....
.L_20:
        /*0040*/ 	.word	0x00000050


	//----- nvinfo : EIATTR_VRC_CTA_INIT_COUNT
	.align		4
.L_21:
        /*0044*/ 	.byte	0x02, 0x4a
	.zero		1
	.zero		1


	//----- nvinfo : EIATTR_EXIT_INSTR_OFFSETS
	.align		4
        /*0048*/ 	.byte	0x04, 0x1c
        /*004a*/ 	.short	(.L_23 - .L_22)


	//   ....[0]....
.L_22:
        /*004c*/ 	.word	0x00000060


	//   ....[1]....
        /*0050*/ 	.word	0x000000a0


	//----- nvinfo : EIATTR_CBANK_PARAM_SIZE
	.align		4
.L_23:
        /*0054*/ 	.byte	0x03, 0x19
        /*0056*/ 	.short	0x0010


	//----- nvinfo : EIATTR_PARAM_CBANK
	.align		4
        /*0058*/ 	.byte	0x04, 0x0a
        /*005a*/ 	.short	(.L_25 - .L_24)
	.align		4
.L_24:
        /*005c*/ 	.word	index@(.nv.constant0._Z6ballotiPj)
        /*0060*/ 	.short	0x0380
        /*0062*/ 	.short	0x0010


	//----- nvinfo : EIATTR_SW_WAR
	.align		4
.L_25:
        /*0064*/ 	.byte	0x04, 0x36
        /*0066*/ 	.short	(.L_27 - .L_26)
.L_26:
        /*0068*/ 	.word	0x00000008
.L_27:


//--------------------- .nv.info._Z5dummyv        --------------------------
	.section	.nv.info._Z5dummyv,"",@"SHT_CUDA_INFO"
	.sectionflags	@""
	.align	4


	//----- nvinfo : EIATTR_CUDA_API_VERSION
	.align		4
        /*0000*/ 	.byte	0x04, 0x37
        /*0002*/ 	.short	(.L_29 - .L_28)
.L_28:
        /*0004*/ 	.word	0x00000082


	//----- nvinfo : EIATTR_SPARSE_MMA_MASK
	.align		4
.L_29:
        /*0008*/ 	.byte	0x03, 0x50
        /*000a*/ 	.short	0x0000


	//----- nvinfo : EIATTR_MAXREG_COUNT
	.align		4
        /*000c*/ 	.byte	0x03, 0x1b
        /*000e*/ 	.short	0x00ff


	//----- nvinfo : EIATTR_MERCURY_ISA_VERSION
	.align		4
        /*0010*/ 	.byte	0x03, 0x5f
        /*0012*/ 	.short	0x0101


	//----- nvinfo : EIATTR_VRC_CTA_INIT_COUNT
	.align		4
        /*0014*/ 	.byte	0x02, 0x4a
	.zero		1
	.zero		1


	//----- nvinfo : EIATTR_EXIT_INSTR_OFFSETS
	.align		4
        /*0018*/ 	.byte	0x04, 0x1c
        /*001a*/ 	.short	(.L_31 - .L_30)


	//   ....[0]....
.L_30:
        /*001c*/ 	.word	0x00000080


	//----- nvinfo : EIATTR_SW_WAR
	.align		4
.L_31:
        /*0020*/ 	.byte	0x04, 0x36
        /*0022*/ 	.short	(.L_33 - .L_32)
.L_32:
        /*0024*/ 	.word	0x00000008
.L_33:


//--------------------- .nv.callgraph             --------------------------
	.section	.nv.callgraph,"",@"SHT_CUDA_CALLGRAPH"
	.align	4
	.sectionentsize	8
	.align		4
        /*0000*/ 	.word	0x00000000
	.align		4
        /*0004*/ 	.word	0xffffffff
	.align		4
        /*0008*/ 	.word	0x00000000
	.align		4
        /*000c*/ 	.word	0xfffffffe
	.align		4
        /*0010*/ 	.word	0x00000000
	.align		4
        /*0014*/ 	.word	0xfffffffd
	.align		4
        /*0018*/ 	.word	0x00000000
	.align		4
        /*001c*/ 	.word	0xfffffffc


//--------------------- .text._Z6ballotiPj        --------------------------
	.section	.text._Z6ballotiPj,"ax",@progbits
	.align	128
        .global         _Z6ballotiPj
        .type           _Z6ballotiPj,@function
        .size           _Z6ballotiPj,(.L_x_3 - _Z6ballotiPj)
        .other          _Z6ballotiPj,@"STO_CUDA_ENTRY STV_DEFAULT"
_Z6ballotiPj:
.text._Z6ballotiPj:
[----:B------:R-:W-:Y:S01]  /*0000*/  LDC R1, c[0x0][0x37c] ;  /* 0x0000df00ff017b82 */ /* 0x000fe20000000800 */
[----:B------:R-:W0:Y:S01]  /*0010*/  S2R R0, SR_TID.X ;  /* 0x0000000000007919 */ /* 0x000e220000002100 */
[----:B------:R-:W0:Y:S02]  /*0020*/  LDCU UR4, c[0x0][0x380] ;  /* 0x00007000ff0477ac */ /* 0x000e240008000800 */
[C---:B0-----:R-:W-:Y:S02]  /*0030*/  ISETP.NE.AND P0, PT, R0.reuse, UR4, PT ;  /* 0x0000000400007c0c */ /* 0x041fe4000bf05270 */
[----:B------:R-:W-:-:S11]  /*0040*/  ISETP.NE.AND P1, PT, R0, RZ, PT ;  /* 0x000000ff0000720c */ /* 0x000fd60003f25270 */
[----:B------:R-:W-:Y:S02]  /*0050*/  VOTE.ANY R5, PT, !P0 ;  /* 0x0000000000057806 */ /* 0x000fe400040e0100 */
[----:B------:R-:W-:Y:S05]  /*0060*/  @P1 EXIT ;  /* 0x000000000000194d */ /* 0x000fea0003800000 */
[----:B------:R-:W0:Y:S01]  /*0070*/  LDC.64 R2, c[0x0][0x388] ;  /* 0x0000e200ff027b82 */ /* 0x000e220000000a00 */
[----:B------:R-:W0:Y:S02]  /*0080*/  LDCU.64 UR4, c[0x0][0x358] ;  /* 0x00006b00ff0477ac */ /* 0x000e240008000a00 */
[----:B0-----:R-:W-:Y:S01]  /*0090*/  STG.E desc[UR4][R2.64], R5 ;  /* 0x0000000502007986 */ /* 0x001fe2000c101904 */
[----:B------:R-:W-:Y:S05]  /*00a0*/  EXIT ;  /* 0x000000000000794d */ /* 0x000fea0003800000 */
.L_x_0:
[----:B------:R-:W-:-:S00]  /*00b0*/  BRA `(.L_x_0) ;  /* 0xfffffffc00fc7947 */ /* 0x000fc0000383ffff */
[----:B------:R-:W-:-:S00]  /*00c0*/  NOP ;  /* 0x0000000000007918 */ /* 0x000fc00000000000 */
        /* <DEDUP_REMOVED lines=11> */
.L_x_3:


//--------------------- .text._Z5dummyv           --------------------------
	.section	.text._Z5dummyv,"ax",@progbits
	.align	128
        .global         _Z5dummyv
        .type           _Z5dummyv,@function
        .size           _Z5dummyv,(.L_x_4 - _Z5dummyv)
        .other          _Z5dummyv,@"STO_CUDA_ENTRY STV_DEFAULT"
_Z5dummyv:
.text._Z5dummyv:
[----:B------:R-:W-:Y:S01]  /*0000*/  LDC R1, c[0x0][0x37c] ;  /* 0x0000df00ff017b82 */ /* 0x000fe20000000800 */
[----:B------:R-:W-:-:S07]  /*0010*/  CS2R R2, SR_CLOCKLO ;  /* 0x0000000000027805 */ /* 0x000fce0000015000 */
.L_x_1:
[----:B------:R-:W-:-:S06]  /*0020*/  CS2R R4, SR_CLOCKLO ;  /* 0x0000000000047805 */ /* 0x000fcc0000015000 */
[----:B------:R-:W-:-:S05]  /*0030*/  IADD3 R0, P0, PT, -R2, R4, RZ ;  /* 0x0000000402007210 */ /* 0x000fca0007f1e1ff */
[----:B------:R-:W-:Y:S01]  /*0040*/  IMAD.X R4, R5, 0x1, ~R3, P0 ;  /* 0x0000000105047824 */ /* 0x000fe200000e0e03 */
[----:B------:R-:W-:-:S04]  /*0050*/  ISETP.GE.U32.AND P0, PT, R0, 0xf4240, PT ;  /* 0x000f42400000780c */ /* 0x000fc80003f06070 */
[----:B------:R-:W-:-:S13]  /*0060*/  ISETP.GE.AND.EX P0, PT, R4, RZ, PT, P0 ;  /* 0x000000ff0400720c */ /* 0x000fda0003f06300 */
[----:B------:R-:W-:Y:S05]  /*0070*/  @!P0 BRA `(.L_x_1) ;  /* 0xfffffffc00e88947 */ /* 0x000fea000383ffff */
[----:B------:R-:W-:Y:S05]  /*0080*/  EXIT ;  /* 0x000000000000794d */ /* 0x000fea0003800000 */
.L_x_2:
        /* <DEDUP_REMOVED lines=15> */
.L_x_4:


//--------------------- .nv.shared.reserved.0     --------------------------
	.section	.nv.shared.reserved.0,"aw",@nobits
	.weak		__nv_reservedSMEM_offset_0_alias
	.size		__nv_reservedSMEM_offset_0_alias, 0, 64
	.other		__nv_reservedSMEM_offset_0_alias,@"STO_CUDA_RESERVED_SHARED STV_DEFAULT"
__nv_reservedSMEM_offset_0_alias:
	.zero		0
	.zero		64


//--------------------- .nv.constant0._Z6ballotiPj --------------------------
	.section	.nv.constant0._Z6ballotiPj,"a",@progbits
	.sectionflags	@""
	.align	4
.nv.constant0._Z6ballotiPj:
	.zero		912


//--------------------- .nv.constant0._Z5dummyv   --------------------------
	.section	.nv.constant0._Z5dummyv,"a",@progbits
	.sectionflags	@""
	.align	4
.nv.constant0._Z5dummyv:
	.zero		896


//--------------------- SYMBOLS --------------------------

	.type		.nv.reservedSmem.offset0,@object
	.size		.nv.reservedSmem.offset0,0x4
